//
// Generated by NVIDIA NVVM Compiler
//
// Compiler Build ID: CL-36424714
// Cuda compilation tools, release 13.0, V13.0.88
// Based on NVVM 20.0.0
//

.version 9.0
.target sm_100
.address_size 64

	// .globl	_Z9max_flopsIiEvPjS0_PT_S2_

.visible .entry _Z9max_flopsIiEvPjS0_PT_S2_(
	.param .u64 .ptr .align 1 _Z9max_flopsIiEvPjS0_PT_S2__param_0,
	.param .u64 .ptr .align 1 _Z9max_flopsIiEvPjS0_PT_S2__param_1,
	.param .u64 .ptr .align 1 _Z9max_flopsIiEvPjS0_PT_S2__param_2,
	.param .u64 .ptr .align 1 _Z9max_flopsIiEvPjS0_PT_S2__param_3
)
{
	.reg .pred 	%p<2>;
	.reg .b32 	%r<47>;
	.reg .b64 	%rd<77>;

	ld.param.u64 	%rd2, [_Z9max_flopsIiEvPjS0_PT_S2__param_0];
	ld.param.u64 	%rd3, [_Z9max_flopsIiEvPjS0_PT_S2__param_1];
	ld.param.u64 	%rd5, [_Z9max_flopsIiEvPjS0_PT_S2__param_2];
	ld.param.u64 	%rd4, [_Z9max_flopsIiEvPjS0_PT_S2__param_3];
	cvta.to.global.u64 	%rd1, %rd5;
	// begin inline asm
	bar.sync 0;
	// end inline asm
	mov.b32 	%r45, 0;
	// begin inline asm
	mov.u32 %r6, %clock;
	// end inline asm
	mov.u32 	%r46, %r45;
$L__BB0_1:
	mul.wide.u32 	%rd6, %r46, 4;
	add.s64 	%rd7, %rd1, %rd6;
	atom.global.add.u32 	%r8, [%rd7], 10;
	mul.wide.u32 	%rd8, %r8, 4;
	add.s64 	%rd9, %rd1, %rd8;
	atom.global.add.u32 	%r9, [%rd9], 10;
	mul.wide.u32 	%rd10, %r9, 4;
	add.s64 	%rd11, %rd1, %rd10;
	atom.global.add.u32 	%r10, [%rd11], 10;
	mul.wide.u32 	%rd12, %r10, 4;
	add.s64 	%rd13, %rd1, %rd12;
	atom.global.add.u32 	%r11, [%rd13], 10;
	mul.wide.u32 	%rd14, %r11, 4;
	add.s64 	%rd15, %rd1, %rd14;
	atom.global.add.u32 	%r12, [%rd15], 10;
	mul.wide.u32 	%rd16, %r12, 4;
	add.s64 	%rd17, %rd1, %rd16;
	atom.global.add.u32 	%r13, [%rd17], 10;
	mul.wide.u32 	%rd18, %r13, 4;
	add.s64 	%rd19, %rd1, %rd18;
	atom.global.add.u32 	%r14, [%rd19], 10;
	mul.wide.u32 	%rd20, %r14, 4;
	add.s64 	%rd21, %rd1, %rd20;
	atom.global.add.u32 	%r15, [%rd21], 10;
	mul.wide.u32 	%rd22, %r15, 4;
	add.s64 	%rd23, %rd1, %rd22;
	atom.global.add.u32 	%r16, [%rd23], 10;
	mul.wide.u32 	%rd24, %r16, 4;
	add.s64 	%rd25, %rd1, %rd24;
	atom.global.add.u32 	%r17, [%rd25], 10;
	mul.wide.u32 	%rd26, %r17, 4;
	add.s64 	%rd27, %rd1, %rd26;
	atom.global.add.u32 	%r18, [%rd27], 10;
	mul.wide.u32 	%rd28, %r18, 4;
	add.s64 	%rd29, %rd1, %rd28;
	atom.global.add.u32 	%r19, [%rd29], 10;
	mul.wide.u32 	%rd30, %r19, 4;
	add.s64 	%rd31, %rd1, %rd30;
	atom.global.add.u32 	%r20, [%rd31], 10;
	mul.wide.u32 	%rd32, %r20, 4;
	add.s64 	%rd33, %rd1, %rd32;
	atom.global.add.u32 	%r21, [%rd33], 10;
	mul.wide.u32 	%rd34, %r21, 4;
	add.s64 	%rd35, %rd1, %rd34;
	atom.global.add.u32 	%r22, [%rd35], 10;
	mul.wide.u32 	%rd36, %r22, 4;
	add.s64 	%rd37, %rd1, %rd36;
	atom.global.add.u32 	%r23, [%rd37], 10;
	mul.wide.u32 	%rd38, %r23, 4;
	add.s64 	%rd39, %rd1, %rd38;
	atom.global.add.u32 	%r24, [%rd39], 10;
	mul.wide.u32 	%rd40, %r24, 4;
	add.s64 	%rd41, %rd1, %rd40;
	atom.global.add.u32 	%r25, [%rd41], 10;
	mul.wide.u32 	%rd42, %r25, 4;
	add.s64 	%rd43, %rd1, %rd42;
	atom.global.add.u32 	%r26, [%rd43], 10;
	mul.wide.u32 	%rd44, %r26, 4;
	add.s64 	%rd45, %rd1, %rd44;
	atom.global.add.u32 	%r27, [%rd45], 10;
	mul.wide.u32 	%rd46, %r27, 4;
	add.s64 	%rd47, %rd1, %rd46;
	atom.global.add.u32 	%r28, [%rd47], 10;
	mul.wide.u32 	%rd48, %r28, 4;
	add.s64 	%rd49, %rd1, %rd48;
	atom.global.add.u32 	%r29, [%rd49], 10;
	mul.wide.u32 	%rd50, %r29, 4;
	add.s64 	%rd51, %rd1, %rd50;
	atom.global.add.u32 	%r30, [%rd51], 10;
	mul.wide.u32 	%rd52, %r30, 4;
	add.s64 	%rd53, %rd1, %rd52;
	atom.global.add.u32 	%r31, [%rd53], 10;
	mul.wide.u32 	%rd54, %r31, 4;
	add.s64 	%rd55, %rd1, %rd54;
	atom.global.add.u32 	%r32, [%rd55], 10;
	mul.wide.u32 	%rd56, %r32, 4;
	add.s64 	%rd57, %rd1, %rd56;
	atom.global.add.u32 	%r33, [%rd57], 10;
	mul.wide.u32 	%rd58, %r33, 4;
	add.s64 	%rd59, %rd1, %rd58;
	atom.global.add.u32 	%r34, [%rd59], 10;
	mul.wide.u32 	%rd60, %r34, 4;
	add.s64 	%rd61, %rd1, %rd60;
	atom.global.add.u32 	%r35, [%rd61], 10;
	mul.wide.u32 	%rd62, %r35, 4;
	add.s64 	%rd63, %rd1, %rd62;
	atom.global.add.u32 	%r36, [%rd63], 10;
	mul.wide.u32 	%rd64, %r36, 4;
	add.s64 	%rd65, %rd1, %rd64;
	atom.global.add.u32 	%r37, [%rd65], 10;
	mul.wide.u32 	%rd66, %r37, 4;
	add.s64 	%rd67, %rd1, %rd66;
	atom.global.add.u32 	%r38, [%rd67], 10;
	mul.wide.u32 	%rd68, %r38, 4;
	add.s64 	%rd69, %rd1, %rd68;
	atom.global.add.u32 	%r46, [%rd69], 10;
	add.s32 	%r45, %r45, 32;
	setp.ne.s32 	%p1, %r45, 4096;
	@%p1 bra 	$L__BB0_1;
	cvta.to.global.u64 	%rd70, %rd2;
	cvta.to.global.u64 	%rd71, %rd3;
	cvta.to.global.u64 	%rd72, %rd4;
	// begin inline asm
	bar.sync 0;
	// end inline asm
	// begin inline asm
	mov.u32 %r39, %clock;
	// end inline asm
	mov.u32 	%r40, %tid.x;
	mov.u32 	%r41, %ntid.x;
	mov.u32 	%r42, %ctaid.x;
	mad.lo.s32 	%r43, %r42, %r41, %r40;
	mul.wide.s32 	%rd73, %r43, 4;
	add.s64 	%rd74, %rd70, %rd73;
	st.global.u32 	[%rd74], %r6;
	add.s64 	%rd75, %rd71, %rd73;
	st.global.u32 	[%rd75], %r39;
	ld.global.u32 	%r44, [%rd1];
	add.s64 	%rd76, %rd72, %rd73;
	st.global.u32 	[%rd76], %r44;
	ret;

}


// ===== COMPILED SASS (sm_100) =====

	.target	sm_100

	.elftype	@"ET_EXEC"


//--------------------- .note.nv.tkinfo           --------------------------
	.section	.note.nv.tkinfo,"",@"SHT_NOTE"
	.sectionflags	@"SHF_NOTE_NV_TKINFO"
	.tkinfo
        /*0018*/ 	.word	0x00000002
        /*0030*/ 	.string	""
        /*0030*/ 	.string	"ptxas"
        /*0030*/ 	.string	"Cuda compilation tools, release 13.0, V13.0.88"
        /*0030*/ 	.string	"Build cuda_13.0.r13.0/compiler.36424714_0"
        /*0030*/ 	.string	"-arch sm_100 -m 64 "



//--------------------- .note.nv.cuinfo           --------------------------
	.section	.note.nv.cuinfo,"",@"SHT_NOTE"
	.sectionflags	@"SHF_NOTE_NV_CUINFO"
        /*0018*/ 	.short	0x0002
        /*001a*/ 	.short	0x0064
        /*001c*/ 	.short	0x0082
	.zero		2


//--------------------- .nv.info                  --------------------------
	.section	.nv.info,"",@"SHT_CUDA_INFO"
	.align	4


	//----- nvinfo : EIATTR_REGCOUNT
	.align		4
        /*0000*/ 	.byte	0x04, 0x2f
        /*0002*/ 	.short	(.L_1 - .L_0)
	.align		4
.L_0:
        /*0004*/ 	.word	index@(_Z9max_flopsIiEvPjS0_PT_S2_)
        /*0008*/ 	.word	0x00000014


	//----- nvinfo : EIATTR_FRAME_SIZE
	.align		4
.L_1:
        /*000c*/ 	.byte	0x04, 0x11
        /*000e*/ 	.short	(.L_3 - .L_2)
	.align		4
.L_2:
        /*0010*/ 	.word	index@(_Z9max_flopsIiEvPjS0_PT_S2_)
        /*0014*/ 	.word	0x00000000


	//----- nvinfo : EIATTR_MIN_STACK_SIZE
	.align		4
.L_3:
        /*0018*/ 	.byte	0x04, 0x12
        /*001a*/ 	.short	(.L_5 - .L_4)
	.align		4
.L_4:
        /*001c*/ 	.word	index@(_Z9max_flopsIiEvPjS0_PT_S2_)
        /*0020*/ 	.word	0x00000000
.L_5:


//--------------------- .nv.compat                --------------------------
	.section	.nv.compat,"",@"SHT_CUDA_COMPAT_INFO"
	.align	4
        /*0000*/ 	.byte	0x02, 0x09, 0x00, 0x00, 0x02, 0x02, 0x01, 0x00, 0x02, 0x05, 0x05, 0x00, 0x03, 0x07, 0x01, 0x01
        /*0010*/ 	.byte	0x02, 0x03, 0x00, 0x00, 0x02, 0x06, 0x01, 0x00, 0x04, 0x0b, 0x08, 0x00, 0x09, 0x00, 0x00, 0x00
        /*0020*/ 	.byte	0x00, 0x00, 0x00, 0x00


//--------------------- .nv.info._Z9max_flopsIiEvPjS0_PT_S2_ --------------------------
	.section	.nv.info._Z9max_flopsIiEvPjS0_PT_S2_,"",@"SHT_CUDA_INFO"
	.sectionflags	@""
	.align	4


	//----- nvinfo : EIATTR_CUDA_API_VERSION
	.align		4
        /*0000*/ 	.byte	0x04, 0x37
        /*0002*/ 	.short	(.L_7 - .L_6)
.L_6:
        /*0004*/ 	.word	0x00000082


	//----- nvinfo : EIATTR_KPARAM_INFO
	.align		4
.L_7:
        /*0008*/ 	.byte	0x04, 0x17
        /*000a*/ 	.short	(.L_9 - .L_8)
.L_8:
        /*000c*/ 	.word	0x00000000
        /*0010*/ 	.short	0x0003
        /*0012*/ 	.short	0x0018
        /*0014*/ 	.byte	0x00, 0xf5, 0x21, 0x00


	//----- nvinfo : EIATTR_KPARAM_INFO
	.align		4
.L_9:
        /*0018*/ 	.byte	0x04, 0x17
        /*001a*/ 	.short	(.L_11 - .L_10)
.L_10:
        /*001c*/ 	.word	0x00000000
        /*0020*/ 	.short	0x0002
        /*0022*/ 	.short	0x0010
        /*0024*/ 	.byte	0x00, 0xf5, 0x21, 0x00


	//----- nvinfo : EIATTR_KPARAM_INFO
	.align		4
.L_11:
        /*0028*/ 	.byte	0x04, 0x17
        /*002a*/ 	.short	(.L_13 - .L_12)
.L_12:
        /*002c*/ 	.word	0x00000000
        /*0030*/ 	.short	0x0001
        /*0032*/ 	.short	0x0008
        /*0034*/ 	.byte	0x00, 0xf5, 0x21, 0x00


	//----- nvinfo : EIATTR_KPARAM_INFO
	.align		4
.L_13:
        /*0038*/ 	.byte	0x04, 0x17
        /*003a*/ 	.short	(.L_15 - .L_14)
.L_14:
        /*003c*/ 	.word	0x00000000
        /*0040*/ 	.short	0x0000
        /*0042*/ 	.short	0x0000
        /*0044*/ 	.byte	0x00, 0xf5, 0x21, 0x00


	//----- nvinfo : EIATTR_SPARSE_MMA_MASK
	.align		4
.L_15:
        /*0048*/ 	.byte	0x03, 0x50
        /*004a*/ 	.short	0x0000


	//----- nvinfo : EIATTR_MAXREG_COUNT
	.align		4
        /*004c*/ 	.byte	0x03, 0x1b
        /*004e*/ 	.short	0x00ff


	//----- nvinfo : EIATTR_NUM_BARRIERS
	.align		4
        /*0050*/ 	.byte	0x02, 0x4c
        /*0052*/ 	.byte	0x01
	.zero		1


	//----- nvinfo : EIATTR_MERCURY_ISA_VERSION
	.align		4
        /*0054*/ 	.byte	0x03, 0x5f
        /*0056*/ 	.short	0x0101


	//----- nvinfo : EIATTR_VRC_CTA_INIT_COUNT
	.align		4
        /*0058*/ 	.byte	0x02, 0x4a
	.zero		1
	.zero		1


	//----- nvinfo : EIATTR_EXIT_INSTR_OFFSETS
	.align		4
        /*005c*/ 	.byte	0x04, 0x1c
        /*005e*/ 	.short	(.L_17 - .L_16)


	//   ....[0]....
.L_16:
        /*0060*/ 	.word	0x000005c0


	//----- nvinfo : EIATTR_CBANK_PARAM_SIZE
	.align		4
.L_17:
        /*0064*/ 	.byte	0x03, 0x19
        /*0066*/ 	.short	0x0020


	//----- nvinfo : EIATTR_PARAM_CBANK
	.align		4
        /*0068*/ 	.byte	0x04, 0x0a
        /*006a*/ 	.short	(.L_19 - .L_18)
	.align		4
.L_18:
        /*006c*/ 	.word	index@(.nv.constant0._Z9max_flopsIiEvPjS0_PT_S2_)
        /*0070*/ 	.short	0x0380
        /*0072*/ 	.short	0x0020


	//----- nvinfo : EIATTR_SW_WAR
	.align		4
.L_19:
        /*0074*/ 	.byte	0x04, 0x36
        /*0076*/ 	.short	(.L_21 - .L_20)
.L_20:
        /*0078*/ 	.word	0x00000008
.L_21:


//--------------------- .nv.callgraph             --------------------------
	.section	.nv.callgraph,"",@"SHT_CUDA_CALLGRAPH"
	.align	4
	.sectionentsize	8
	.align		4
        /*0000*/ 	.word	0x00000000
	.align		4
        /*0004*/ 	.word	0xffffffff
	.align		4
        /*0008*/ 	.word	0x00000000
	.align		4
        /*000c*/ 	.word	0xfffffffe
	.align		4
        /*0010*/ 	.word	0x00000000
	.align		4
        /*0014*/ 	.word	0xfffffffd
	.align		4
        /*0018*/ 	.word	0x00000000
	.align		4
        /*001c*/ 	.word	0xfffffffc


//--------------------- .text._Z9max_flopsIiEvPjS0_PT_S2_ --------------------------
	.section	.text._Z9max_flopsIiEvPjS0_PT_S2_,"ax",@progbits
	.align	128
        .global         _Z9max_flopsIiEvPjS0_PT_S2_
        .type           _Z9max_flopsIiEvPjS0_PT_S2_,@function
        .size           _Z9max_flopsIiEvPjS0_PT_S2_,(.L_x_2 - _Z9max_flopsIiEvPjS0_PT_S2_)
        .other          _Z9max_flopsIiEvPjS0_PT_S2_,@"STO_CUDA_ENTRY STV_DEFAULT"
_Z9max_flopsIiEvPjS0_PT_S2_:
.text._Z9max_flopsIiEvPjS0_PT_S2_:
[----:B------:R-:W-:Y:S08]  /*0000*/  LDC R1, c[0x0][0x37c] ;  /* 0x0000df00ff017b82 */ /* 0x000ff00000000800 */
[----:B------:R-:W-:Y:S06]  /*0010*/  BAR.SYNC.DEFER_BLOCKING 0x0 ;  /* 0x0000000000007b1d */ /* 0x000fec0000010000 */
[----:B------:R-:W0:Y:S01]  /*0020*/  LDCU.64 UR6, c[0x0][0x358] ;  /* 0x00006b00ff0677ac */ /* 0x000e220008000a00 */
[----:B------:R-:W-:Y:S01]  /*0030*/  UMOV UR4, URZ ;  /* 0x000000ff00047c82 */ /* 0x000fe20008000000 */
[----:B------:R-:W-:Y:S01]  /*0040*/  CS2R.32 R0, SR_CLOCKLO ;  /* 0x0000000000007805 */ /* 0x000fe20000005000 */
[----:B------:R-:W1:Y:S01]  /*0050*/  LDC.64 R2, c[0x0][0x390] ;  /* 0x0000e400ff027b82 */ /* 0x000e620000000a00 */
[----:B------:R-:W-:-:S07]  /*0060*/  HFMA2 R9, -RZ, RZ, 0, 0 ;  /* 0x00000000ff097431 */ /* 0x000fce00000001ff */
.L_x_0:
[----:B-1---5:R-:W-:Y:S01]  /*0070*/  IMAD.WIDE.U32 R6, R9, 0x4, R2 ;  /* 0x0000000409067825 */ /* 0x022fe200078e0002 */
[----:B--2---:R-:W-:-:S05]  /*0080*/  MOV R4, 0xa ;  /* 0x0000000a00047802 */ /* 0x004fca0000000f00 */
[----:B0-----:R-:W2:Y:S02]  /*0090*/  ATOMG.E.ADD.STRONG.GPU PT, R7, desc[UR6][R6.64], R4 ;  /* 0x80000004060779a8 */ /* 0x001ea400081ef106 */
[----:B--2---:R-:W-:-:S06]  /*00a0*/  IMAD.WIDE.U32 R8, R7, 0x4, R2 ;  /* 0x0000000407087825 */ /* 0x004fcc00078e0002 */
[----:B------:R-:W2:Y:S02]  /*00b0*/  ATOMG.E.ADD.STRONG.GPU PT, R9, desc[UR6][R8.64], R4 ;  /* 0x80000004080979a8 */ /* 0x000ea400081ef106 */
        /* <DEDUP_REMOVED lines=57> */
[----:B------:R-:W2:Y:S01]  /*0450*/  ATOMG.E.ADD.STRONG.GPU PT, R7, desc[UR6][R6.64], R4 ;  /* 0x80000004060779a8 */ /* 0x000ea200081ef106 */
[----:B------:R-:W-:-:S04]  /*0460*/  UIADD3 UR4, UPT, UPT, UR4, 0x20, URZ ;  /* 0x0000002004047890 */ /* 0x000fc8000fffe0ff */
[----:B------:R-:W-:Y:S01]  /*0470*/  UISETP.NE.AND UP0, UPT, UR4, 0x1000, UPT ;  /* 0x000010000400788c */ /* 0x000fe2000bf05270 */
[----:B--2---:R-:W-:-:S06]  /*0480*/  IMAD.WIDE.U32 R8, R7, 0x4, R2 ;  /* 0x0000000407087825 */ /* 0x004fcc00078e0002 */
[----:B------:R2:W5:Y:S02]  /*0490*/  ATOMG.E.ADD.STRONG.GPU PT, R9, desc[UR6][R8.64], R4 ;  /* 0x80000004080979a8 */ /* 0x00056400081ef106 */
[----:B------:R-:W-:Y:S05]  /*04a0*/  BRA.U UP0, `(.L_x_0) ;  /* 0xfffffff900f07547 */ /* 0x000fea000b83ffff */
[----:B------:R-:W-:Y:S01]  /*04b0*/  BAR.SYNC.DEFER_BLOCKING 0x0 ;  /* 0x0000000000007b1d */ /* 0x000fe20000010000 */
[----:B------:R-:W-:-:S05]  /*04c0*/  CS2R.32 R13, SR_CLOCKLO ;  /* 0x00000000000d7805 */ /* 0x000fca0000005000 */
[----:B------:R-:W0:Y:S02]  /*04d0*/  S2R R11, SR_TID.X ;  /* 0x00000000000b7919 */ /* 0x000e240000002100 */
[----:B------:R-:W1:Y:S01]  /*04e0*/  LDC.64 R2, c[0x0][0x380] ;  /* 0x0000e000ff027b82 */ /* 0x000e620000000a00 */
[----:B------:R-:W0:Y:S01]  /*04f0*/  LDCU UR4, c[0x0][0x360] ;  /* 0x00006c00ff0477ac */ /* 0x000e220008000800 */
[----:B--2---:R-:W0:Y:S06]  /*0500*/  S2R R8, SR_CTAID.X ;  /* 0x0000000000087919 */ /* 0x004e2c0000002500 */
[----:B------:R-:W2:Y:S08]  /*0510*/  LDC.64 R4, c[0x0][0x388] ;  /* 0x0000e200ff047b82 */ /* 0x000eb00000000a00 */
[----:B------:R-:W3:Y:S01]  /*0520*/  LDC.64 R6, c[0x0][0x390] ;  /* 0x0000e400ff067b82 */ /* 0x000ee20000000a00 */
[----:B0-----:R-:W-:-:S07]  /*0530*/  IMAD R11, R8, UR4, R11 ;  /* 0x00000004080b7c24 */ /* 0x001fce000f8e020b */
[----:B-----5:R-:W0:Y:S01]  /*0540*/  LDC.64 R8, c[0x0][0x398] ;  /* 0x0000e600ff087b82 */ /* 0x020e220000000a00 */
[----:B-1----:R-:W-:-:S04]  /*0550*/  IMAD.WIDE R2, R11, 0x4, R2 ;  /* 0x000000040b027825 */ /* 0x002fc800078e0202 */
[C---:B--2---:R-:W-:Y:S01]  /*0560*/  IMAD.WIDE R4, R11.reuse, 0x4, R4 ;  /* 0x000000040b047825 */ /* 0x044fe200078e0204 */
[----:B------:R-:W-:Y:S04]  /*0570*/  STG.E desc[UR6][R2.64], R0 ;  /* 0x0000000002007986 */ /* 0x000fe8000c101906 */
[----:B------:R-:W-:Y:S04]  /*0580*/  STG.E desc[UR6][R4.64], R13 ;  /* 0x0000000d04007986 */ /* 0x000fe8000c101906 */
[----:B---3--:R-:W2:Y:S01]  /*0590*/  LDG.E R7, desc[UR6][R6.64] ;  /* 0x0000000606077981 */ /* 0x008ea2000c1e1900 */
[----:B0-----:R-:W-:-:S05]  /*05a0*/  IMAD.WIDE R8, R11, 0x4, R8 ;  /* 0x000000040b087825 */ /* 0x001fca00078e0208 */
[----:B--2---:R-:W-:Y:S01]  /*05b0*/  STG.E desc[UR6][R8.64], R7 ;  /* 0x0000000708007986 */ /* 0x004fe2000c101906 */
[----:B------:R-:W-:Y:S05]  /*05c0*/  EXIT ;  /* 0x000000000000794d */ /* 0x000fea0003800000 */
.L_x_1:
[----:B------:R-:W-:-:S00]  /*05d0*/  BRA `(.L_x_1) ;  /* 0xfffffffc00fc7947 */ /* 0x000fc0000383ffff */
[----:B------:R-:W-:-:S00]  /*05e0*/  NOP ;  /* 0x0000000000007918 */ /* 0x000fc00000000000 */
        /* <DEDUP_REMOVED lines=9> */
.L_x_2:


//--------------------- .nv.shared.reserved.0     --------------------------
	.section	.nv.shared.reserved.0,"aw",@nobits
	.weak		__nv_reservedSMEM_offset_0_alias
	.size		__nv_reservedSMEM_offset_0_alias, 0, 64
	.other		__nv_reservedSMEM_offset_0_alias,@"STO_CUDA_RESERVED_SHARED STV_DEFAULT"
__nv_reservedSMEM_offset_0_alias:
	.zero		0
	.zero		64


//--------------------- .nv.constant0._Z9max_flopsIiEvPjS0_PT_S2_ --------------------------
	.section	.nv.constant0._Z9max_flopsIiEvPjS0_PT_S2_,"a",@progbits
	.sectionflags	@""
	.align	4
.nv.constant0._Z9max_flopsIiEvPjS0_PT_S2_:
	.zero		928


//--------------------- SYMBOLS --------------------------

	.type		.nv.reservedSmem.offset0,@object
	.size		.nv.reservedSmem.offset0,0x4
